//
// Generated by NVIDIA NVVM Compiler
//
// Compiler Build ID: CL-36424714
// Cuda compilation tools, release 13.0, V13.0.88
// Based on NVVM 20.0.0
//

.version 9.0
.target sm_100
.address_size 64

	// .globl	_Z16transpose_serialPfS_

.visible .entry _Z16transpose_serialPfS_(
	.param .u64 .ptr .align 1 _Z16transpose_serialPfS__param_0,
	.param .u64 .ptr .align 1 _Z16transpose_serialPfS__param_1
)
{
	.reg .pred 	%p<3>;
	.reg .b32 	%r<9>;
	.reg .b32 	%f<17>;
	.reg .b64 	%rd<17>;

	ld.param.u64 	%rd9, [_Z16transpose_serialPfS__param_0];
	ld.param.u64 	%rd10, [_Z16transpose_serialPfS__param_1];
	cvta.to.global.u64 	%rd11, %rd10;
	cvta.to.global.u64 	%rd12, %rd9;
	add.s64 	%rd1, %rd12, 32;
	add.s64 	%rd2, %rd11, 32768;
	mov.b32 	%r7, 0;
$L__BB0_1:
	mul.wide.u32 	%rd13, %r7, 4096;
	add.s64 	%rd16, %rd1, %rd13;
	mul.wide.u32 	%rd14, %r7, 4;
	add.s64 	%rd15, %rd2, %rd14;
	mov.b32 	%r8, 0;
$L__BB0_2:
	ld.global.f32 	%f1, [%rd16+-32];
	st.global.f32 	[%rd15+-32768], %f1;
	ld.global.f32 	%f2, [%rd16+-28];
	st.global.f32 	[%rd15+-28672], %f2;
	ld.global.f32 	%f3, [%rd16+-24];
	st.global.f32 	[%rd15+-24576], %f3;
	ld.global.f32 	%f4, [%rd16+-20];
	st.global.f32 	[%rd15+-20480], %f4;
	ld.global.f32 	%f5, [%rd16+-16];
	st.global.f32 	[%rd15+-16384], %f5;
	ld.global.f32 	%f6, [%rd16+-12];
	st.global.f32 	[%rd15+-12288], %f6;
	ld.global.f32 	%f7, [%rd16+-8];
	st.global.f32 	[%rd15+-8192], %f7;
	ld.global.f32 	%f8, [%rd16+-4];
	st.global.f32 	[%rd15+-4096], %f8;
	ld.global.f32 	%f9, [%rd16];
	st.global.f32 	[%rd15], %f9;
	ld.global.f32 	%f10, [%rd16+4];
	st.global.f32 	[%rd15+4096], %f10;
	ld.global.f32 	%f11, [%rd16+8];
	st.global.f32 	[%rd15+8192], %f11;
	ld.global.f32 	%f12, [%rd16+12];
	st.global.f32 	[%rd15+12288], %f12;
	ld.global.f32 	%f13, [%rd16+16];
	st.global.f32 	[%rd15+16384], %f13;
	ld.global.f32 	%f14, [%rd16+20];
	st.global.f32 	[%rd15+20480], %f14;
	ld.global.f32 	%f15, [%rd16+24];
	st.global.f32 	[%rd15+24576], %f15;
	ld.global.f32 	%f16, [%rd16+28];
	st.global.f32 	[%rd15+28672], %f16;
	add.s32 	%r8, %r8, 16;
	add.s64 	%rd16, %rd16, 64;
	add.s64 	%rd15, %rd15, 65536;
	setp.ne.s32 	%p1, %r8, 1024;
	@%p1 bra 	$L__BB0_2;
	add.s32 	%r7, %r7, 1;
	setp.ne.s32 	%p2, %r7, 1024;
	@%p2 bra 	$L__BB0_1;
	ret;

}


// ===== COMPILED SASS (sm_100) =====

	.target	sm_100

	.elftype	@"ET_EXEC"


//--------------------- .note.nv.tkinfo           --------------------------
	.section	.note.nv.tkinfo,"",@"SHT_NOTE"
	.sectionflags	@"SHF_NOTE_NV_TKINFO"
	.tkinfo
        /*0018*/ 	.word	0x00000002
        /*0030*/ 	.string	""
        /*0030*/ 	.string	"ptxas"
        /*0030*/ 	.string	"Cuda compilation tools, release 13.0, V13.0.88"
        /*0030*/ 	.string	"Build cuda_13.0.r13.0/compiler.36424714_0"
        /*0030*/ 	.string	"-arch sm_100 -m 64 "



//--------------------- .note.nv.cuinfo           --------------------------
	.section	.note.nv.cuinfo,"",@"SHT_NOTE"
	.sectionflags	@"SHF_NOTE_NV_CUINFO"
        /*0018*/ 	.short	0x0002
        /*001a*/ 	.short	0x0064
        /*001c*/ 	.short	0x0082
	.zero		2


//--------------------- .nv.info                  --------------------------
	.section	.nv.info,"",@"SHT_CUDA_INFO"
	.align	4


	//----- nvinfo : EIATTR_REGCOUNT
	.align		4
        /*0000*/ 	.byte	0x04, 0x2f
        /*0002*/ 	.short	(.L_1 - .L_0)
	.align		4
.L_0:
        /*0004*/ 	.word	index@(_Z16transpose_serialPfS_)
        /*0008*/ 	.word	0x00000014


	//----- nvinfo : EIATTR_FRAME_SIZE
	.align		4
.L_1:
        /*000c*/ 	.byte	0x04, 0x11
        /*000e*/ 	.short	(.L_3 - .L_2)
	.align		4
.L_2:
        /*0010*/ 	.word	index@(_Z16transpose_serialPfS_)
        /*0014*/ 	.word	0x00000000


	//----- nvinfo : EIATTR_MIN_STACK_SIZE
	.align		4
.L_3:
        /*0018*/ 	.byte	0x04, 0x12
        /*001a*/ 	.short	(.L_5 - .L_4)
	.align		4
.L_4:
        /*001c*/ 	.word	index@(_Z16transpose_serialPfS_)
        /*0020*/ 	.word	0x00000000
.L_5:


//--------------------- .nv.compat                --------------------------
	.section	.nv.compat,"",@"SHT_CUDA_COMPAT_INFO"
	.align	4
        /*0000*/ 	.byte	0x02, 0x09, 0x00, 0x00, 0x02, 0x02, 0x01, 0x00, 0x02, 0x05, 0x05, 0x00, 0x03, 0x07, 0x01, 0x01
        /*0010*/ 	.byte	0x02, 0x03, 0x00, 0x00, 0x02, 0x06, 0x01, 0x00, 0x04, 0x0b, 0x08, 0x00, 0x09, 0x00, 0x00, 0x00
        /*0020*/ 	.byte	0x00, 0x00, 0x00, 0x00


//--------------------- .nv.info._Z16transpose_serialPfS_ --------------------------
	.section	.nv.info._Z16transpose_serialPfS_,"",@"SHT_CUDA_INFO"
	.sectionflags	@""
	.align	4


	//----- nvinfo : EIATTR_CUDA_API_VERSION
	.align		4
        /*0000*/ 	.byte	0x04, 0x37
        /*0002*/ 	.short	(.L_7 - .L_6)
.L_6:
        /*0004*/ 	.word	0x00000082


	//----- nvinfo : EIATTR_KPARAM_INFO
	.align		4
.L_7:
        /*0008*/ 	.byte	0x04, 0x17
        /*000a*/ 	.short	(.L_9 - .L_8)
.L_8:
        /*000c*/ 	.word	0x00000000
        /*0010*/ 	.short	0x0001
        /*0012*/ 	.short	0x0008
        /*0014*/ 	.byte	0x00, 0xf5, 0x21, 0x00


	//----- nvinfo : EIATTR_KPARAM_INFO
	.align		4
.L_9:
        /*0018*/ 	.byte	0x04, 0x17
        /*001a*/ 	.short	(.L_11 - .L_10)
.L_10:
        /*001c*/ 	.word	0x00000000
        /*0020*/ 	.short	0x0000
        /*0022*/ 	.short	0x0000
        /*0024*/ 	.byte	0x00, 0xf5, 0x21, 0x00


	//----- nvinfo : EIATTR_SPARSE_MMA_MASK
	.align		4
.L_11:
        /*0028*/ 	.byte	0x03, 0x50
        /*002a*/ 	.short	0x0000


	//----- nvinfo : EIATTR_MAXREG_COUNT
	.align		4
        /*002c*/ 	.byte	0x03, 0x1b
        /*002e*/ 	.short	0x00ff


	//----- nvinfo : EIATTR_MERCURY_ISA_VERSION
	.align		4
        /*0030*/ 	.byte	0x03, 0x5f
        /*0032*/ 	.short	0x0101


	//----- nvinfo : EIATTR_VRC_CTA_INIT_COUNT
	.align		4
        /*0034*/ 	.byte	0x02, 0x4a
	.zero		1
	.zero		1


	//----- nvinfo : EIATTR_EXIT_INSTR_OFFSETS
	.align		4
        /*0038*/ 	.byte	0x04, 0x1c
        /*003a*/ 	.short	(.L_13 - .L_12)


	//   ....[0]....
.L_12:
        /*003c*/ 	.word	0x00000a80


	//----- nvinfo : EIATTR_CBANK_PARAM_SIZE
	.align		4
.L_13:
        /*0040*/ 	.byte	0x03, 0x19
        /*0042*/ 	.short	0x0010


	//----- nvinfo : EIATTR_PARAM_CBANK
	.align		4
        /*0044*/ 	.byte	0x04, 0x0a
        /*0046*/ 	.short	(.L_15 - .L_14)
	.align		4
.L_14:
        /*0048*/ 	.word	index@(.nv.constant0._Z16transpose_serialPfS_)
        /*004c*/ 	.short	0x0380
        /*004e*/ 	.short	0x0010


	//----- nvinfo : EIATTR_SW_WAR
	.align		4
.L_15:
        /*0050*/ 	.byte	0x04, 0x36
        /*0052*/ 	.short	(.L_17 - .L_16)
.L_16:
        /*0054*/ 	.word	0x00000008
.L_17:


//--------------------- .nv.callgraph             --------------------------
	.section	.nv.callgraph,"",@"SHT_CUDA_CALLGRAPH"
	.align	4
	.sectionentsize	8
	.align		4
        /*0000*/ 	.word	0x00000000
	.align		4
        /*0004*/ 	.word	0xffffffff
	.align		4
        /*0008*/ 	.word	0x00000000
	.align		4
        /*000c*/ 	.word	0xfffffffe
	.align		4
        /*0010*/ 	.word	0x00000000
	.align		4
        /*0014*/ 	.word	0xfffffffd
	.align		4
        /*0018*/ 	.word	0x00000000
	.align		4
        /*001c*/ 	.word	0xfffffffc


//--------------------- .text._Z16transpose_serialPfS_ --------------------------
	.section	.text._Z16transpose_serialPfS_,"ax",@progbits
	.align	128
        .global         _Z16transpose_serialPfS_
        .type           _Z16transpose_serialPfS_,@function
        .size           _Z16transpose_serialPfS_,(.L_x_3 - _Z16transpose_serialPfS_)
        .other          _Z16transpose_serialPfS_,@"STO_CUDA_ENTRY STV_DEFAULT"
_Z16transpose_serialPfS_:
.text._Z16transpose_serialPfS_:
[----:B------:R-:W-:Y:S01]  /*0000*/  LDC R1, c[0x0][0x37c] ;  /* 0x0000df00ff017b82 */ /* 0x000fe20000000800 */
[----:B------:R-:W0:Y:S01]  /*0010*/  LDCU.128 UR4, c[0x0][0x380] ;  /* 0x00007000ff0477ac */ /* 0x000e220008000c00 */
[----:B------:R-:W1:Y:S01]  /*0020*/  LDCU.64 UR14, c[0x0][0x358] ;  /* 0x00006b00ff0e77ac */ /* 0x000e620008000a00 */
[----:B0-----:R-:W-:Y:S02]  /*0030*/  UIADD3 UR10, UP0, UPT, UR4, 0x20, URZ ;  /* 0x00000020040a7890 */ /* 0x001fe4000ff1e0ff */
[----:B------:R-:W-:Y:S02]  /*0040*/  UIADD3 UR8, UP1, UPT, UR6, 0x8000, URZ ;  /* 0x0000800006087890 */ /* 0x000fe4000ff3e0ff */
[----:B------:R-:W-:Y:S02]  /*0050*/  UIADD3.X UR11, UPT, UPT, URZ, UR5, URZ, UP0, !UPT ;  /* 0x00000005ff0b7290 */ /* 0x000fe400087fe4ff */
[----:B------:R-:W-:Y:S01]  /*0060*/  UIADD3.X UR9, UPT, UPT, URZ, UR7, URZ, UP1, !UPT ;  /* 0x00000007ff097290 */ /* 0x000fe20008ffe4ff */
[----:B-1----:R-:W-:-:S11]  /*0070*/  UMOV UR4, URZ ;  /* 0x000000ff00047c82 */ /* 0x002fd60008000000 */
.L_x_1:
[----:B------:R-:W-:Y:S01]  /*0080*/  UMOV UR6, UR10 ;  /* 0x0000000a00067c82 */ /* 0x000fe20008000000 */
[----:B------:R-:W-:Y:S01]  /*0090*/  UMOV UR7, UR11 ;  /* 0x0000000b00077c82 */ /* 0x000fe20008000000 */
[----:B------:R-:W-:Y:S01]  /*00a0*/  UMOV UR5, URZ ;  /* 0x000000ff00057c82 */ /* 0x000fe20008000000 */
[----:B------:R-:W-:-:S03]  /*00b0*/  UIMAD.WIDE.U32 UR12, UR4, 0x1000, UR6 ;  /* 0x00001000040c78a5 */ /* 0x000fc6000f8e0006 */
[----:B------:R-:W-:Y:S01]  /*00c0*/  UMOV UR6, UR8 ;  /* 0x0000000800067c82 */ /* 0x000fe20008000000 */
[----:B------:R-:W-:Y:S02]  /*00d0*/  UMOV UR7, UR9 ;  /* 0x0000000900077c82 */ /* 0x000fe40008000000 */
[----:B------:R-:W-:Y:S01]  /*00e0*/  UIMAD.WIDE.U32 UR6, UR4, 0x4, UR6 ;  /* 0x00000004040678a5 */ /* 0x000fe2000f8e0006 */
[----:B------:R-:W-:Y:S01]  /*00f0*/  IMAD.U32 R2, RZ, RZ, UR12 ;  /* 0x0000000cff027e24 */ /* 0x000fe2000f8e00ff */
[----:B-1----:R-:W-:Y:S01]  /*0100*/  MOV R5, UR13 ;  /* 0x0000000d00057c02 */ /* 0x002fe20008000f00 */
[----:B------:R-:W-:Y:S01]  /*0110*/  UIADD3 UR4, UPT, UPT, UR4, 0x1, URZ ;  /* 0x0000000104047890 */ /* 0x000fe2000fffe0ff */
[----:B------:R-:W-:Y:S01]  /*0120*/  MOV R3, UR13 ;  /* 0x0000000d00037c02 */ /* 0x000fe20008000f00 */
[----:B------:R-:W-:Y:S01]  /*0130*/  IMAD.U32 R4, RZ, RZ, UR12 ;  /* 0x0000000cff047e24 */ /* 0x000fe2000f8e00ff */
[----:B------:R-:W-:Y:S01]  /*0140*/  MOV R9, UR7 ;  /* 0x0000000700097c02 */ /* 0x000fe20008000f00 */
[----:B------:R-:W-:Y:S01]  /*0150*/  IMAD.U32 R6, RZ, RZ, UR6 ;  /* 0x00000006ff067e24 */ /* 0x000fe2000f8e00ff */
[----:B------:R-:W-:Y:S01]  /*0160*/  MOV R7, UR7 ;  /* 0x0000000700077c02 */ /* 0x000fe20008000f00 */
[----:B------:R-:W-:Y:S01]  /*0170*/  IMAD.U32 R8, RZ, RZ, UR6 ;  /* 0x00000006ff087e24 */ /* 0x000fe2000f8e00ff */
[----:B------:R-:W-:Y:S01]  /*0180*/  MOV R7, R5 ;  /* 0x0000000500077202 */ /* 0x000fe20000000f00 */
[----:B------:R-:W-:Y:S01]  /*0190*/  IMAD.MOV.U32 R0, RZ, RZ, R2 ;  /* 0x000000ffff007224 */ /* 0x000fe200078e0002 */
[----:B------:R-:W-:Y:S01]  /*01a0*/  UISETP.NE.AND UP1, UPT, UR4, 0x400, UPT ;  /* 0x000004000400788c */ /* 0x000fe2000bf25270 */
[----:B------:R-:W-:-:S10]  /*01b0*/  IMAD.MOV.U32 R15, RZ, RZ, R9 ;  /* 0x000000ffff0f7224 */ /* 0x000fd400078e0009 */
.L_x_0:
[----:B------:R-:W-:Y:S01]  /*01c0*/  MOV R2, R0 ;  /* 0x0000000000027202 */ /* 0x000fe20000000f00 */
[----:B------:R-:W-:-:S05]  /*01d0*/  IMAD.MOV.U32 R3, RZ, RZ, R7 ;  /* 0x000000ffff037224 */ /* 0x000fca00078e0007 */
[----:B------:R-:W2:Y:S01]  /*01e0*/  LDG.E R7, desc[UR14][R2.64+-0x20] ;  /* 0xffffe00e02077981 */ /* 0x000ea2000c1e1900 */
[----:B-1----:R-:W-:Y:S01]  /*01f0*/  MOV R4, R6 ;  /* 0x0000000600047202 */ /* 0x002fe20000000f00 */
[----:B------:R-:W-:-:S05]  /*0200*/  IMAD.MOV.U32 R5, RZ, RZ, R15 ;  /* 0x000000ffff057224 */ /* 0x000fca00078e000f */
[----:B--2---:R0:W-:Y:S04]  /*0210*/  STG.E desc[UR14][R4.64+-0x8000], R7 ;  /* 0xff80000704007986 */ /* 0x0041e8000c10190e */
[----:B------:R-:W2:Y:S04]  /*0220*/  LDG.E R9, desc[UR14][R2.64+-0x1c] ;  /* 0xffffe40e02097981 */ /* 0x000ea8000c1e1900 */
[----:B--2---:R1:W-:Y:S04]  /*0230*/  STG.E desc[UR14][R4.64+-0x7000], R9 ;  /* 0xff90000904007986 */ /* 0x0043e8000c10190e */
[----:B------:R-:W2:Y:S04]  /*0240*/  LDG.E R11, desc[UR14][R2.64+-0x18] ;  /* 0xffffe80e020b7981 */ /* 0x000ea8000c1e1900 */
[----:B--2---:R2:W-:Y:S04]  /*0250*/  STG.E desc[UR14][R4.64+-0x6000], R11 ;  /* 0xffa0000b04007986 */ /* 0x0045e8000c10190e */
[----:B------:R-:W3:Y:S04]  /*0260*/  LDG.E R13, desc[UR14][R2.64+-0x14] ;  /* 0xffffec0e020d7981 */ /* 0x000ee8000c1e1900 */
[----:B---3--:R3:W-:Y:S04]  /*0270*/  STG.E desc[UR14][R4.64+-0x5000], R13 ;  /* 0xffb0000d04007986 */ /* 0x0087e8000c10190e */
[----:B------:R-:W4:Y:S04]  /*0280*/  LDG.E R15, desc[UR14][R2.64+-0x10] ;  /* 0xfffff00e020f7981 */ /* 0x000f28000c1e1900 */
[----:B----4-:R4:W-:Y:S04]  /*0290*/  STG.E desc[UR14][R4.64+-0x4000], R15 ;  /* 0xffc0000f04007986 */ /* 0x0109e8000c10190e */
[----:B------:R-:W5:Y:S04]  /*02a0*/  LDG.E R17, desc[UR14][R2.64+-0xc] ;  /* 0xfffff40e02117981 */ /* 0x000f68000c1e1900 */
[----:B-----5:R5:W-:Y:S04]  /*02b0*/  STG.E desc[UR14][R4.64+-0x3000], R17 ;  /* 0xffd0001104007986 */ /* 0x020be8000c10190e */
[----:B0-----:R-:W2:Y:S04]  /*02c0*/  LDG.E R7, desc[UR14][R2.64+-0x8] ;  /* 0xfffff80e02077981 */ /* 0x001ea8000c1e1900 */
[----:B--2---:R0:W-:Y:S04]  /*02d0*/  STG.E desc[UR14][R4.64+-0x2000], R7 ;  /* 0xffe0000704007986 */ /* 0x0041e8000c10190e */
[----:B-1----:R-:W2:Y:S04]  /*02e0*/  LDG.E R9, desc[UR14][R2.64+-0x4] ;  /* 0xfffffc0e02097981 */ /* 0x002ea8000c1e1900 */
[----:B--2---:R1:W-:Y:S04]  /*02f0*/  STG.E desc[UR14][R4.64+-0x1000], R9 ;  /* 0xfff0000904007986 */ /* 0x0043e8000c10190e */
[----:B------:R-:W2:Y:S04]  /*0300*/  LDG.E R11, desc[UR14][R2.64] ;  /* 0x0000000e020b7981 */ /* 0x000ea8000c1e1900 */
[----:B--2---:R2:W-:Y:S04]  /*0310*/  STG.E desc[UR14][R4.64], R11 ;  /* 0x0000000b04007986 */ /* 0x0045e8000c10190e */
[----:B---3--:R-:W3:Y:S04]  /*0320*/  LDG.E R13, desc[UR14][R2.64+0x4] ;  /* 0x0000040e020d7981 */ /* 0x008ee8000c1e1900 */
[----:B---3--:R3:W-:Y:S04]  /*0330*/  STG.E desc[UR14][R4.64+0x1000], R13 ;  /* 0x0010000d04007986 */ /* 0x0087e8000c10190e */
[----:B----4-:R-:W4:Y:S04]  /*0340*/  LDG.E R15, desc[UR14][R2.64+0x8] ;  /* 0x0000080e020f7981 */ /* 0x010f28000c1e1900 */
[----:B----4-:R4:W-:Y:S04]  /*0350*/  STG.E desc[UR14][R4.64+0x2000], R15 ;  /* 0x0020000f04007986 */ /* 0x0109e8000c10190e */
[----:B-----5:R-:W5:Y:S04]  /*0360*/  LDG.E R17, desc[UR14][R2.64+0xc] ;  /* 0x00000c0e02117981 */ /* 0x020f68000c1e1900 */
        /* <DEDUP_REMOVED lines=96> */
[----:B-----5:R-:W-:Y:S04]  /*0970*/  STG.E desc[UR14][R4.64+0x33000], R17 ;  /* 0x0330001104007986 */ /* 0x020fe8000c10190e */
[----:B0-----:R-:W5:Y:S04]  /*0980*/  LDG.E R7, desc[UR14][R2.64+0xd0] ;  /* 0x0000d00e02077981 */ /* 0x001f68000c1e1900 */
[----:B-----5:R0:W-:Y:S04]  /*0990*/  STG.E desc[UR14][R4.64+0x34000], R7 ;  /* 0x0340000704007986 */ /* 0x0201e8000c10190e */
[----:B-1----:R-:W5:Y:S04]  /*09a0*/  LDG.E R9, desc[UR14][R2.64+0xd4] ;  /* 0x0000d40e02097981 */ /* 0x002f68000c1e1900 */
[----:B-----5:R1:W-:Y:S04]  /*09b0*/  STG.E desc[UR14][R4.64+0x35000], R9 ;  /* 0x0350000904007986 */ /* 0x0203e8000c10190e */
[----:B--2---:R-:W2:Y:S04]  /*09c0*/  LDG.E R11, desc[UR14][R2.64+0xd8] ;  /* 0x0000d80e020b7981 */ /* 0x004ea8000c1e1900 */
[----:B--2---:R1:W-:Y:S04]  /*09d0*/  STG.E desc[UR14][R4.64+0x36000], R11 ;  /* 0x0360000b04007986 */ /* 0x0043e8000c10190e */
[----:B---3--:R-:W2:Y:S01]  /*09e0*/  LDG.E R13, desc[UR14][R2.64+0xdc] ;  /* 0x0000dc0e020d7981 */ /* 0x008ea2000c1e1900 */
[----:B------:R-:W-:Y:S01]  /*09f0*/  UIADD3 UR5, UPT, UPT, UR5, 0x40, URZ ;  /* 0x0000004005057890 */ /* 0x000fe2000fffe0ff */
[----:B------:R-:W-:-:S02]  /*0a00*/  IADD3 R6, P1, PT, R4, 0x40000, RZ ;  /* 0x0004000004067810 */ /* 0x000fc40007f3e0ff */
[----:B------:R-:W-:Y:S01]  /*0a10*/  IADD3 R0, P0, PT, R2, 0x100, RZ ;  /* 0x0000010002007810 */ /* 0x000fe20007f1e0ff */
[----:B------:R-:W-:Y:S02]  /*0a20*/  UISETP.NE.AND UP0, UPT, UR5, 0x400, UPT ;  /* 0x000004000500788c */ /* 0x000fe4000bf05270 */
[----:B----4-:R-:W-:Y:S01]  /*0a30*/  IMAD.X R15, RZ, RZ, R5, P1 ;  /* 0x000000ffff0f7224 */ /* 0x010fe200008e0605 */
[----:B0-----:R-:W-:Y:S01]  /*0a40*/  IADD3.X R7, PT, PT, RZ, R3, RZ, P0, !PT ;  /* 0x00000003ff077210 */ /* 0x001fe200007fe4ff */
[----:B--2---:R1:W-:Y:S05]  /*0a50*/  STG.E desc[UR14][R4.64+0x37000], R13 ;  /* 0x0370000d04007986 */ /* 0x0043ea000c10190e */
[----:B------:R-:W-:Y:S05]  /*0a60*/  BRA.U UP0, `(.L_x_0) ;  /* 0xfffffff500d47547 */ /* 0x000fea000b83ffff */
[----:B------:R-:W-:Y:S05]  /*0a70*/  BRA.U UP1, `(.L_x_1) ;  /* 0xfffffff501807547 */ /* 0x000fea000b83ffff */
[----:B------:R-:W-:Y:S05]  /*0a80*/  EXIT ;  /* 0x000000000000794d */ /* 0x000fea0003800000 */
.L_x_2:
[----:B------:R-:W-:-:S00]  /*0a90*/  BRA `(.L_x_2) ;  /* 0xfffffffc00fc7947 */ /* 0x000fc0000383ffff */
[----:B------:R-:W-:-:S00]  /*0aa0*/  NOP ;  /* 0x0000000000007918 */ /* 0x000fc00000000000 */
        /* <DEDUP_REMOVED lines=13> */
.L_x_3:


//--------------------- .nv.shared.reserved.0     --------------------------
	.section	.nv.shared.reserved.0,"aw",@nobits
	.weak		__nv_reservedSMEM_offset_0_alias
	.size		__nv_reservedSMEM_offset_0_alias, 0, 64
	.other		__nv_reservedSMEM_offset_0_alias,@"STO_CUDA_RESERVED_SHARED STV_DEFAULT"
__nv_reservedSMEM_offset_0_alias:
	.zero		0
	.zero		64


//--------------------- .nv.constant0._Z16transpose_serialPfS_ --------------------------
	.section	.nv.constant0._Z16transpose_serialPfS_,"a",@progbits
	.sectionflags	@""
	.align	4
.nv.constant0._Z16transpose_serialPfS_:
	.zero		912


//--------------------- SYMBOLS --------------------------

	.type		.nv.reservedSmem.offset0,@object
	.size		.nv.reservedSmem.offset0,0x4
